//
// Generated by NVIDIA NVVM Compiler
//
// Compiler Build ID: CL-36424714
// Cuda compilation tools, release 13.0, V13.0.88
// Based on NVVM 20.0.0
//

.version 9.0
.target sm_100
.address_size 64

	// .globl	_Z14distanceKernelPfS_fi
.extern .func  (.param .b32 func_retval0) vprintf
(
	.param .b64 vprintf_param_0,
	.param .b64 vprintf_param_1
)
;
.global .align 1 .b8 $str[35] = {32, 61, 32, 37, 50, 100, 58, 32, 100, 105, 115, 116, 32, 102, 114, 111, 109, 32, 37, 102, 32, 116, 111, 32, 37, 102, 32, 105, 115, 32, 37, 102, 46, 10};

.visible .entry _Z14distanceKernelPfS_fi(
	.param .u64 .ptr .align 1 _Z14distanceKernelPfS_fi_param_0,
	.param .u64 .ptr .align 1 _Z14distanceKernelPfS_fi_param_1,
	.param .f32 _Z14distanceKernelPfS_fi_param_2,
	.param .u32 _Z14distanceKernelPfS_fi_param_3
)
{
	.local .align 16 .b8 	__local_depot0[32];
	.reg .b64 	%SP;
	.reg .b64 	%SPL;
	.reg .b32 	%r<7>;
	.reg .b32 	%f<6>;
	.reg .b64 	%rd<12>;
	.reg .b64 	%fd<4>;

	mov.u64 	%SPL, __local_depot0;
	cvta.local.u64 	%SP, %SPL;
	ld.param.u64 	%rd1, [_Z14distanceKernelPfS_fi_param_0];
	ld.param.u64 	%rd2, [_Z14distanceKernelPfS_fi_param_1];
	ld.param.f32 	%f1, [_Z14distanceKernelPfS_fi_param_2];
	cvta.to.global.u64 	%rd3, %rd1;
	cvta.to.global.u64 	%rd4, %rd2;
	add.u64 	%rd5, %SP, 0;
	add.u64 	%rd6, %SPL, 0;
	mov.u32 	%r1, %ctaid.x;
	mov.u32 	%r2, %ntid.x;
	mov.u32 	%r3, %tid.x;
	mad.lo.s32 	%r4, %r1, %r2, %r3;
	mul.wide.s32 	%rd7, %r4, 4;
	add.s64 	%rd8, %rd4, %rd7;
	ld.global.f32 	%f2, [%rd8];
	sub.f32 	%f3, %f1, %f2;
	mul.f32 	%f4, %f3, %f3;
	sqrt.rn.f32 	%f5, %f4;
	add.s64 	%rd9, %rd3, %rd7;
	st.global.f32 	[%rd9], %f5;
	cvt.f64.f32 	%fd1, %f1;
	cvt.f64.f32 	%fd2, %f2;
	cvt.f64.f32 	%fd3, %f5;
	st.local.u32 	[%rd6], %r4;
	st.local.f64 	[%rd6+8], %fd1;
	st.local.v2.f64 	[%rd6+16], {%fd2, %fd3};
	mov.u64 	%rd10, $str;
	cvta.global.u64 	%rd11, %rd10;
	{ // callseq 0, 0
	.param .b64 param0;
	st.param.b64 	[param0], %rd11;
	.param .b64 param1;
	st.param.b64 	[param1], %rd5;
	.param .b32 retval0;
	call.uni (retval0), 
	vprintf, 
	(
	param0, 
	param1
	);
	ld.param.b32 	%r5, [retval0];
	} // callseq 0
	ret;

}


// ===== COMPILED SASS (sm_100) =====

	.target	sm_100

	.elftype	@"ET_EXEC"


//--------------------- .note.nv.tkinfo           --------------------------
	.section	.note.nv.tkinfo,"",@"SHT_NOTE"
	.sectionflags	@"SHF_NOTE_NV_TKINFO"
	.tkinfo
        /*0018*/ 	.word	0x00000002
        /*0030*/ 	.string	""
        /*0030*/ 	.string	"ptxas"
        /*0030*/ 	.string	"Cuda compilation tools, release 13.0, V13.0.88"
        /*0030*/ 	.string	"Build cuda_13.0.r13.0/compiler.36424714_0"
        /*0030*/ 	.string	"-arch sm_100 -m 64 "



//--------------------- .note.nv.cuinfo           --------------------------
	.section	.note.nv.cuinfo,"",@"SHT_NOTE"
	.sectionflags	@"SHF_NOTE_NV_CUINFO"
        /*0018*/ 	.short	0x0002
        /*001a*/ 	.short	0x0064
        /*001c*/ 	.short	0x0082
	.zero		2


//--------------------- .nv.info                  --------------------------
	.section	.nv.info,"",@"SHT_CUDA_INFO"
	.align	4


	//----- nvinfo : EIATTR_REGCOUNT
	.align		4
        /*0000*/ 	.byte	0x04, 0x2f
        /*0002*/ 	.short	(.L_2 - .L_1)
	.align		4
.L_1:
        /*0004*/ 	.word	index@(_Z14distanceKernelPfS_fi)
        /*0008*/ 	.word	0x00000018


	//----- nvinfo : EIATTR_FRAME_SIZE
	.align		4
.L_2:
        /*000c*/ 	.byte	0x04, 0x11
        /*000e*/ 	.short	(.L_4 - .L_3)
	.align		4
.L_3:
        /*0010*/ 	.word	index@($__internal_0_$__cuda_sm20_sqrt_rn_f32_slowpath)
        /*0014*/ 	.word	0x00000020


	//----- nvinfo : EIATTR_FRAME_SIZE
	.align		4
.L_4:
        /*0018*/ 	.byte	0x04, 0x11
        /*001a*/ 	.short	(.L_6 - .L_5)
	.align		4
.L_5:
        /*001c*/ 	.word	index@(_Z14distanceKernelPfS_fi)
        /*0020*/ 	.word	0x00000020


	//----- nvinfo : EIATTR_MIN_STACK_SIZE
	.align		4
.L_6:
        /*0024*/ 	.byte	0x04, 0x12
        /*0026*/ 	.short	(.L_8 - .L_7)
	.align		4
.L_7:
        /*0028*/ 	.word	index@(_Z14distanceKernelPfS_fi)
        /*002c*/ 	.word	0x00000020
.L_8:


//--------------------- .nv.compat                --------------------------
	.section	.nv.compat,"",@"SHT_CUDA_COMPAT_INFO"
	.align	4
        /*0000*/ 	.byte	0x02, 0x09, 0x00, 0x00, 0x02, 0x02, 0x01, 0x00, 0x02, 0x05, 0x05, 0x00, 0x03, 0x07, 0x01, 0x01
        /*0010*/ 	.byte	0x02, 0x03, 0x00, 0x00, 0x02, 0x06, 0x01, 0x00, 0x04, 0x0b, 0x08, 0x00, 0x01, 0x00, 0x00, 0x00
        /*0020*/ 	.byte	0x00, 0x00, 0x00, 0x00


//--------------------- .nv.info._Z14distanceKernelPfS_fi --------------------------
	.section	.nv.info._Z14distanceKernelPfS_fi,"",@"SHT_CUDA_INFO"
	.sectionflags	@""
	.align	4


	//----- nvinfo : EIATTR_CUDA_API_VERSION
	.align		4
        /*0000*/ 	.byte	0x04, 0x37
        /*0002*/ 	.short	(.L_10 - .L_9)
.L_9:
        /*0004*/ 	.word	0x00000082


	//----- nvinfo : EIATTR_KPARAM_INFO
	.align		4
.L_10:
        /*0008*/ 	.byte	0x04, 0x17
        /*000a*/ 	.short	(.L_12 - .L_11)
.L_11:
        /*000c*/ 	.word	0x00000000
        /*0010*/ 	.short	0x0003
        /*0012*/ 	.short	0x0014
        /*0014*/ 	.byte	0x00, 0xf0, 0x11, 0x00


	//----- nvinfo : EIATTR_KPARAM_INFO
	.align		4
.L_12:
        /*0018*/ 	.byte	0x04, 0x17
        /*001a*/ 	.short	(.L_14 - .L_13)
.L_13:
        /*001c*/ 	.word	0x00000000
        /*0020*/ 	.short	0x0002
        /*0022*/ 	.short	0x0010
        /*0024*/ 	.byte	0x00, 0xf0, 0x11, 0x00


	//----- nvinfo : EIATTR_KPARAM_INFO
	.align		4
.L_14:
        /*0028*/ 	.byte	0x04, 0x17
        /*002a*/ 	.short	(.L_16 - .L_15)
.L_15:
        /*002c*/ 	.word	0x00000000
        /*0030*/ 	.short	0x0001
        /*0032*/ 	.short	0x0008
        /*0034*/ 	.byte	0x00, 0xf5, 0x21, 0x00


	//----- nvinfo : EIATTR_KPARAM_INFO
	.align		4
.L_16:
        /*0038*/ 	.byte	0x04, 0x17
        /*003a*/ 	.short	(.L_18 - .L_17)
.L_17:
        /*003c*/ 	.word	0x00000000
        /*0040*/ 	.short	0x0000
        /*0042*/ 	.short	0x0000
        /*0044*/ 	.byte	0x00, 0xf5, 0x21, 0x00


	//----- nvinfo : EIATTR_SPARSE_MMA_MASK
	.align		4
.L_18:
        /*0048*/ 	.byte	0x03, 0x50
        /*004a*/ 	.short	0x0000


	//----- nvinfo : EIATTR_MAXREG_COUNT
	.align		4
        /*004c*/ 	.byte	0x03, 0x1b
        /*004e*/ 	.short	0x00ff


	//----- nvinfo : EIATTR_EXTERNS
	.align		4
        /*0050*/ 	.byte	0x04, 0x0f
        /*0052*/ 	.short	(.L_20 - .L_19)


	//   ....[0]....
	.align		4
.L_19:
        /*0054*/ 	.word	index@(vprintf)


	//----- nvinfo : EIATTR_MERCURY_ISA_VERSION
	.align		4
.L_20:
        /*0058*/ 	.byte	0x03, 0x5f
        /*005a*/ 	.short	0x0101


	//----- nvinfo : EIATTR_VRC_CTA_INIT_COUNT
	.align		4
        /*005c*/ 	.byte	0x02, 0x4a
	.zero		1
	.zero		1


	//----- nvinfo : EIATTR_SYSCALL_OFFSETS
	.align		4
        /*0060*/ 	.byte	0x04, 0x46
        /*0062*/ 	.short	(.L_22 - .L_21)


	//   ....[0]....
.L_21:
        /*0064*/ 	.word	0x00000310


	//----- nvinfo : EIATTR_EXIT_INSTR_OFFSETS
	.align		4
.L_22:
        /*0068*/ 	.byte	0x04, 0x1c
        /*006a*/ 	.short	(.L_24 - .L_23)


	//   ....[0]....
.L_23:
        /*006c*/ 	.word	0x00000320


	//----- nvinfo : EIATTR_CRS_STACK_SIZE
	.align		4
.L_24:
        /*0070*/ 	.byte	0x04, 0x1e
        /*0072*/ 	.short	(.L_26 - .L_25)
.L_25:
        /*0074*/ 	.word	0x00000000


	//----- nvinfo : EIATTR_CBANK_PARAM_SIZE
	.align		4
.L_26:
        /*0078*/ 	.byte	0x03, 0x19
        /*007a*/ 	.short	0x0018


	//----- nvinfo : EIATTR_PARAM_CBANK
	.align		4
        /*007c*/ 	.byte	0x04, 0x0a
        /*007e*/ 	.short	(.L_28 - .L_27)
	.align		4
.L_27:
        /*0080*/ 	.word	index@(.nv.constant0._Z14distanceKernelPfS_fi)
        /*0084*/ 	.short	0x0380
        /*0086*/ 	.short	0x0018


	//----- nvinfo : EIATTR_SW_WAR
	.align		4
.L_28:
        /*0088*/ 	.byte	0x04, 0x36
        /*008a*/ 	.short	(.L_30 - .L_29)
.L_29:
        /*008c*/ 	.word	0x00000008
.L_30:


//--------------------- .nv.callgraph             --------------------------
	.section	.nv.callgraph,"",@"SHT_CUDA_CALLGRAPH"
	.align	4
	.sectionentsize	8
	.align		4
        /*0000*/ 	.word	0x00000000
	.align		4
        /*0004*/ 	.word	0xffffffff
	.align		4
        /*0008*/ 	.word	index@(_Z14distanceKernelPfS_fi)
	.align		4
        /*000c*/ 	.word	index@(vprintf)
	.align		4
        /*0010*/ 	.word	0x00000000
	.align		4
        /*0014*/ 	.word	0xfffffffe
	.align		4
        /*0018*/ 	.word	0x00000000
	.align		4
        /*001c*/ 	.word	0xfffffffd
	.align		4
        /*0020*/ 	.word	0x00000000
	.align		4
        /*0024*/ 	.word	0xfffffffc


//--------------------- .nv.constant4             --------------------------
	.section	.nv.constant4,"a",@progbits
	.align	8
	.align		8
.nv.constant4:
        /*0000*/ 	.dword	vprintf
	.align		8
        /*0008*/ 	.dword	$str


//--------------------- .text._Z14distanceKernelPfS_fi --------------------------
	.section	.text._Z14distanceKernelPfS_fi,"ax",@progbits
	.align	128
        .global         _Z14distanceKernelPfS_fi
        .type           _Z14distanceKernelPfS_fi,@function
        .size           _Z14distanceKernelPfS_fi,(.L_x_7 - _Z14distanceKernelPfS_fi)
        .other          _Z14distanceKernelPfS_fi,@"STO_CUDA_ENTRY STV_DEFAULT"
_Z14distanceKernelPfS_fi:
.text._Z14distanceKernelPfS_fi:
[----:B------:R-:W0:Y:S01]  /*0000*/  LDC R1, c[0x0][0x37c] ;  /* 0x0000df00ff017b82 */ /* 0x000e220000000800 */
[----:B------:R-:W1:Y:S01]  /*0010*/  S2R R5, SR_TID.X ;  /* 0x0000000000057919 */ /* 0x000e620000002100 */
[----:B------:R-:W2:Y:S06]  /*0020*/  LDCU UR7, c[0x0][0x2fc] ;  /* 0x00005f80ff0777ac */ /* 0x000eac0008000800 */
[----:B------:R-:W1:Y:S01]  /*0030*/  S2UR UR6, SR_CTAID.X ;  /* 0x00000000000679c3 */ /* 0x000e620000002500 */
[----:B0-----:R-:W-:Y:S01]  /*0040*/  IADD3 R1, PT, PT, R1, -0x20, RZ ;  /* 0xffffffe001017810 */ /* 0x001fe20007ffe0ff */
[----:B------:R-:W0:Y:S01]  /*0050*/  LDCU.64 UR4, c[0x0][0x358] ;  /* 0x00006b00ff0477ac */ /* 0x000e220008000a00 */
[----:B------:R-:W3:Y:S05]  /*0060*/  LDCU UR8, c[0x0][0x390] ;  /* 0x00007200ff0877ac */ /* 0x000eea0008000800 */
[----:B------:R-:W1:Y:S08]  /*0070*/  LDC R0, c[0x0][0x360] ;  /* 0x0000d800ff007b82 */ /* 0x000e700000000800 */
[----:B------:R-:W4:Y:S01]  /*0080*/  LDC.64 R2, c[0x0][0x388] ;  /* 0x0000e200ff027b82 */ /* 0x000f220000000a00 */
[----:B-1----:R-:W-:-:S04]  /*0090*/  IMAD R0, R0, UR6, R5 ;  /* 0x0000000600007c24 */ /* 0x002fc8000f8e0205 */
[----:B----4-:R-:W-:-:S05]  /*00a0*/  IMAD.WIDE R2, R0, 0x4, R2 ;  /* 0x0000000400027825 */ /* 0x010fca00078e0202 */
[----:B0-----:R-:W3:Y:S01]  /*00b0*/  LDG.E R8, desc[UR4][R2.64] ;  /* 0x0000000402087981 */ /* 0x001ee2000c1e1900 */
[----:B------:R-:W0:Y:S01]  /*00c0*/  LDCU UR6, c[0x0][0x2f8] ;  /* 0x00005f00ff0677ac */ /* 0x000e220008000800 */
[----:B------:R-:W-:Y:S01]  /*00d0*/  BSSY.RECONVERGENT B0, `(.L_x_0) ;  /* 0x0000013000007945 */ /* 0x000fe20003800200 */
[----:B0-----:R-:W-:-:S04]  /*00e0*/  IADD3 R6, P1, PT, R1, UR6, RZ ;  /* 0x0000000601067c10 */ /* 0x001fc8000ff3e0ff */
[----:B--2---:R-:W-:Y:S01]  /*00f0*/  IADD3.X R7, PT, PT, RZ, UR7, RZ, P1, !PT ;  /* 0x00000007ff077c10 */ /* 0x004fe20008ffe4ff */
[----:B---3--:R-:W-:-:S04]  /*0100*/  FADD R4, -R8, UR8 ;  /* 0x0000000808047e21 */ /* 0x008fc80008000100 */
[----:B------:R-:W-:-:S04]  /*0110*/  FMUL R2, R4, R4 ;  /* 0x0000000404027220 */ /* 0x000fc80000400000 */
[----:B------:R0:W1:Y:S01]  /*0120*/  MUFU.RSQ R5, R2 ;  /* 0x0000000200057308 */ /* 0x0000620000001400 */
[----:B------:R-:W-:-:S04]  /*0130*/  IADD3 R4, PT, PT, R2, -0xd000000, RZ ;  /* 0xf300000002047810 */ /* 0x000fc80007ffe0ff */
[----:B------:R-:W-:-:S13]  /*0140*/  ISETP.GT.U32.AND P0, PT, R4, 0x727fffff, PT ;  /* 0x727fffff0400780c */ /* 0x000fda0003f04070 */
[----:B01----:R-:W-:Y:S05]  /*0150*/  @!P0 BRA `(.L_x_1) ;  /* 0x0000000000188947 */ /* 0x003fea0003800000 */
[----:B------:R-:W-:Y:S01]  /*0160*/  BSSY.RECONVERGENT B1, `(.L_x_2) ;  /* 0x0000003000017945 */ /* 0x000fe20003800200 */
[----:B------:R-:W-:-:S07]  /*0170*/  MOV R12, 0x190 ;  /* 0x00000190000c7802 */ /* 0x000fce0000000f00 */
[----:B------:R-:W-:Y:S05]  /*0180*/  CALL.REL.NOINC `($__internal_0_$__cuda_sm20_sqrt_rn_f32_slowpath) ;  /* 0x0000000000687944 */ /* 0x000fea0003c00000 */
[----:B------:R-:W-:Y:S05]  /*0190*/  BSYNC.RECONVERGENT B1 ;  /* 0x0000000000017941 */ /* 0x000fea0003800200 */
.L_x_2:
[----:B------:R-:W-:Y:S01]  /*01a0*/  MOV R2, R4 ;  /* 0x0000000400027202 */ /* 0x000fe20000000f00 */
[----:B------:R-:W-:Y:S06]  /*01b0*/  BRA `(.L_x_3) ;  /* 0x0000000000107947 */ /* 0x000fec0003800000 */
.L_x_1:
[----:B------:R-:W-:Y:S01]  /*01c0*/  FMUL.FTZ R3, R2, R5 ;  /* 0x0000000502037220 */ /* 0x000fe20000410000 */
[----:B------:R-:W-:-:S03]  /*01d0*/  FMUL.FTZ R5, R5, 0.5 ;  /* 0x3f00000005057820 */ /* 0x000fc60000410000 */
[----:B------:R-:W-:-:S04]  /*01e0*/  FFMA R2, -R3, R3, R2 ;  /* 0x0000000303027223 */ /* 0x000fc80000000102 */
[----:B------:R-:W-:-:S07]  /*01f0*/  FFMA R2, R2, R5, R3 ;  /* 0x0000000502027223 */ /* 0x000fce0000000003 */
.L_x_3:
[----:B------:R-:W-:Y:S05]  /*0200*/  BSYNC.RECONVERGENT B0 ;  /* 0x0000000000007941 */ /* 0x000fea0003800200 */
.L_x_0:
[----:B------:R-:W0:Y:S01]  /*0210*/  LDCU UR6, c[0x0][0x390] ;  /* 0x00007200ff0677ac */ /* 0x000e220008000800 */
[----:B------:R-:W1:Y:S01]  /*0220*/  LDC.64 R12, c[0x0][0x380] ;  /* 0x0000e000ff0c7b82 */ /* 0x000e620000000a00 */
[----:B------:R-:W-:Y:S01]  /*0230*/  F2F.F64.F32 R8, R8 ;  /* 0x0000000800087310 */ /* 0x000fe20000201800 */
[----:B------:R-:W-:Y:S01]  /*0240*/  MOV R3, 0x0 ;  /* 0x0000000000037802 */ /* 0x000fe20000000f00 */
[----:B------:R2:W-:Y:S05]  /*0250*/  STL [R1], R0 ;  /* 0x0000000001007387 */ /* 0x0005ea0000100800 */
[----:B------:R2:W3:Y:S01]  /*0260*/  LDC.64 R16, c[0x4][R3] ;  /* 0x0100000003107b82 */ /* 0x0004e20000000a00 */
[----:B------:R-:W4:Y:S08]  /*0270*/  F2F.F64.F32 R10, R2 ;  /* 0x00000002000a7310 */ /* 0x000f300000201800 */
[----:B0-----:R-:W0:Y:S01]  /*0280*/  F2F.F64.F32 R14, UR6 ;  /* 0x00000006000e7d10 */ /* 0x001e220008201800 */
[----:B------:R-:W5:Y:S01]  /*0290*/  LDCU.64 UR6, c[0x4][0x8] ;  /* 0x01000100ff0677ac */ /* 0x000f620008000a00 */
[----:B-1----:R-:W-:Y:S01]  /*02a0*/  IMAD.WIDE R12, R0, 0x4, R12 ;  /* 0x00000004000c7825 */ /* 0x002fe200078e020c */
[----:B----4-:R2:W-:Y:S04]  /*02b0*/  STL.128 [R1+0x10], R8 ;  /* 0x0000100801007387 */ /* 0x0105e80000100c00 */
[----:B------:R2:W-:Y:S04]  /*02c0*/  STG.E desc[UR4][R12.64], R2 ;  /* 0x000000020c007986 */ /* 0x0005e8000c101904 */
[----:B0-----:R2:W-:Y:S01]  /*02d0*/  STL.64 [R1+0x8], R14 ;  /* 0x0000080e01007387 */ /* 0x0015e20000100a00 */
[----:B-----5:R-:W-:Y:S01]  /*02e0*/  MOV R4, UR6 ;  /* 0x0000000600047c02 */ /* 0x020fe20008000f00 */
[----:B---3--:R-:W-:-:S07]  /*02f0*/  IMAD.U32 R5, RZ, RZ, UR7 ;  /* 0x00000007ff057e24 */ /* 0x008fce000f8e00ff */
[----:B------:R-:W-:-:S07]  /*0300*/  LEPC R20, `(.L_x_4) ;  /* 0x000000001014794e */ /* 0x000fce0000000000 */
[----:B--2---:R-:W-:Y:S05]  /*0310*/  CALL.ABS.NOINC R16 ;  /* 0x0000000010007343 */ /* 0x004fea0003c00000 */
.L_x_4:
[----:B------:R-:W-:Y:S05]  /*0320*/  EXIT ;  /* 0x000000000000794d */ /* 0x000fea0003800000 */
        .weak           $__internal_0_$__cuda_sm20_sqrt_rn_f32_slowpath
        .type           $__internal_0_$__cuda_sm20_sqrt_rn_f32_slowpath,@function
        .size           $__internal_0_$__cuda_sm20_sqrt_rn_f32_slowpath,(.L_x_7 - $__internal_0_$__cuda_sm20_sqrt_rn_f32_slowpath)
$__internal_0_$__cuda_sm20_sqrt_rn_f32_slowpath:
[----:B------:R-:W-:-:S13]  /*0330*/  LOP3.LUT P0, RZ, R2, 0x7fffffff, RZ, 0xc0, !PT ;  /* 0x7fffffff02ff7812 */ /* 0x000fda000780c0ff */
[----:B------:R-:W-:Y:S01]  /*0340*/  @!P0 MOV R3, R2 ;  /* 0x0000000200038202 */ /* 0x000fe20000000f00 */
[----:B------:R-:W-:Y:S06]  /*0350*/  @!P0 BRA `(.L_x_5) ;  /* 0x0000000000408947 */ /* 0x000fec0003800000 */
[----:B------:R-:W-:-:S13]  /*0360*/  FSETP.GEU.FTZ.AND P0, PT, R2, RZ, PT ;  /* 0x000000ff0200720b */ /* 0x000fda0003f1e000 */
[----:B------:R-:W-:Y:S01]  /*0370*/  @!P0 MOV R3, 0x7fffffff ;  /* 0x7fffffff00038802 */ /* 0x000fe20000000f00 */
[----:B------:R-:W-:Y:S06]  /*0380*/  @!P0 BRA `(.L_x_5) ;  /* 0x0000000000348947 */ /* 0x000fec0003800000 */
[----:B------:R-:W-:-:S13]  /*0390*/  FSETP.GTU.FTZ.AND P0, PT, |R2|, +INF , PT ;  /* 0x7f8000000200780b */ /* 0x000fda0003f1c200 */
[----:B------:R-:W-:Y:S01]  /*03a0*/  @P0 FADD.FTZ R3, R2, 1 ;  /* 0x3f80000002030421 */ /* 0x000fe20000010000 */
[----:B------:R-:W-:Y:S06]  /*03b0*/  @P0 BRA `(.L_x_5) ;  /* 0x0000000000280947 */ /* 0x000fec0003800000 */
[----:B------:R-:W-:-:S13]  /*03c0*/  FSETP.NEU.FTZ.AND P0, PT, |R2|, +INF , PT ;  /* 0x7f8000000200780b */ /* 0x000fda0003f1d200 */
[----:B------:R-:W-:-:S04]  /*03d0*/  @P0 FFMA R4, R2, 1.84467440737095516160e+19, RZ ;  /* 0x5f80000002040823 */ /* 0x000fc800000000ff */
[----:B------:R-:W0:Y:S02]  /*03e0*/  @P0 MUFU.RSQ R3, R4 ;  /* 0x0000000400030308 */ /* 0x000e240000001400 */
[----:B0-----:R-:W-:Y:S01]  /*03f0*/  @P0 FMUL.FTZ R5, R4, R3 ;  /* 0x0000000304050220 */ /* 0x001fe20000410000 */
[----:B------:R-:W-:Y:S01]  /*0400*/  @P0 FMUL.FTZ R11, R3, 0.5 ;  /* 0x3f000000030b0820 */ /* 0x000fe20000410000 */
[----:B------:R-:W-:Y:S02]  /*0410*/  @!P0 IMAD.MOV.U32 R3, RZ, RZ, R2 ;  /* 0x000000ffff038224 */ /* 0x000fe400078e0002 */
[----:B------:R-:W-:-:S04]  /*0420*/  @P0 FADD.FTZ R9, -R5, -RZ ;  /* 0x800000ff05090221 */ /* 0x000fc80000010100 */
[----:B------:R-:W-:-:S04]  /*0430*/  @P0 FFMA R10, R5, R9, R4 ;  /* 0x00000009050a0223 */ /* 0x000fc80000000004 */
[----:B------:R-:W-:-:S04]  /*0440*/  @P0 FFMA R10, R10, R11, R5 ;  /* 0x0000000b0a0a0223 */ /* 0x000fc80000000005 */
[----:B------:R-:W-:-:S07]  /*0450*/  @P0 FMUL.FTZ R3, R10, 2.3283064365386962891e-10 ;  /* 0x2f8000000a030820 */ /* 0x000fce0000410000 */
.L_x_5:
[----:B------:R-:W-:Y:S01]  /*0460*/  MOV R4, R3 ;  /* 0x0000000300047202 */ /* 0x000fe20000000f00 */
[----:B------:R-:W-:Y:S01]  /*0470*/  HFMA2 R3, -RZ, RZ, 0, 0 ;  /* 0x00000000ff037431 */ /* 0x000fe200000001ff */
[----:B------:R-:W-:-:S04]  /*0480*/  MOV R2, R12 ;  /* 0x0000000c00027202 */ /* 0x000fc80000000f00 */
[----:B------:R-:W-:Y:S05]  /*0490*/  RET.REL.NODEC R2 `(_Z14distanceKernelPfS_fi) ;  /* 0xfffffff802d87950 */ /* 0x000fea0003c3ffff */
.L_x_6:
[----:B------:R-:W-:-:S00]  /*04a0*/  BRA `(.L_x_6) ;  /* 0xfffffffc00fc7947 */ /* 0x000fc0000383ffff */
[----:B------:R-:W-:-:S00]  /*04b0*/  NOP ;  /* 0x0000000000007918 */ /* 0x000fc00000000000 */
        /* <DEDUP_REMOVED lines=12> */
.L_x_7:


//--------------------- .nv.global.init           --------------------------
	.section	.nv.global.init,"aw",@progbits
.nv.global.init:
	.type		$str,@object
	.size		$str,(.L_0 - $str)
$str:
        /*0000*/ 	.byte	0x20, 0x3d, 0x20, 0x25, 0x32, 0x64, 0x3a, 0x20, 0x64, 0x69, 0x73, 0x74, 0x20, 0x66, 0x72, 0x6f
        /*0010*/ 	.byte	0x6d, 0x20, 0x25, 0x66, 0x20, 0x74, 0x6f, 0x20, 0x25, 0x66, 0x20, 0x69, 0x73, 0x20, 0x25, 0x66
        /*0020*/ 	.byte	0x2e, 0x0a, 0x00
.L_0:


//--------------------- .nv.shared.reserved.0     --------------------------
	.section	.nv.shared.reserved.0,"aw",@nobits
	.weak		__nv_reservedSMEM_offset_0_alias
	.size		__nv_reservedSMEM_offset_0_alias, 0, 64
	.other		__nv_reservedSMEM_offset_0_alias,@"STO_CUDA_RESERVED_SHARED STV_DEFAULT"
__nv_reservedSMEM_offset_0_alias:
	.zero		0
	.zero		64


//--------------------- .nv.constant0._Z14distanceKernelPfS_fi --------------------------
	.section	.nv.constant0._Z14distanceKernelPfS_fi,"a",@progbits
	.sectionflags	@""
	.align	4
.nv.constant0._Z14distanceKernelPfS_fi:
	.zero		920


//--------------------- SYMBOLS --------------------------

	.type		.nv.reservedSmem.offset0,@object
	.size		.nv.reservedSmem.offset0,0x4
	.type		vprintf,@function
